//
// Generated by NVIDIA NVVM Compiler
//
// Compiler Build ID: CL-36424714
// Cuda compilation tools, release 13.0, V13.0.88
// Based on NVVM 20.0.0
//

.version 9.0
.target sm_100
.address_size 64

	// .globl	_Z8simulatePcS_PiS0_
// _ZZ8simulatePcS_PiS0_E1g has been demoted

.visible .entry _Z8simulatePcS_PiS0_(
	.param .u64 .ptr .align 1 _Z8simulatePcS_PiS0__param_0,
	.param .u64 .ptr .align 1 _Z8simulatePcS_PiS0__param_1,
	.param .u64 .ptr .align 1 _Z8simulatePcS_PiS0__param_2,
	.param .u64 .ptr .align 1 _Z8simulatePcS_PiS0__param_3
)
{
	.reg .pred 	%p<29>;
	.reg .b16 	%rs<13>;
	.reg .b32 	%r<46>;
	.reg .b64 	%rd<28>;
	// demoted variable
	.shared .align 1 .b8 _ZZ8simulatePcS_PiS0_E1g[100];
	ld.param.u64 	%rd9, [_Z8simulatePcS_PiS0__param_0];
	ld.param.u64 	%rd7, [_Z8simulatePcS_PiS0__param_1];
	ld.param.u64 	%rd10, [_Z8simulatePcS_PiS0__param_2];
	ld.param.u64 	%rd8, [_Z8simulatePcS_PiS0__param_3];
	cvta.to.global.u64 	%rd1, %rd9;
	cvta.to.global.u64 	%rd2, %rd10;
	mov.u32 	%r16, %tid.x;
	add.s32 	%r1, %r16, 1;
	mov.u32 	%r2, %tid.y;
	add.s32 	%r3, %r2, 1;
	mov.u32 	%r17, %ctaid.x;
	shl.b32 	%r4, %r17, 3;
	add.s32 	%r5, %r4, %r1;
	mov.u32 	%r18, %ctaid.y;
	shl.b32 	%r6, %r18, 3;
	ld.global.u32 	%r7, [%rd2];
	mul.lo.s32 	%r8, %r7, %r5;
	cvt.s64.s32 	%rd11, %r8;
	add.s32 	%r19, %r6, %r2;
	cvt.u64.u32 	%rd3, %r19;
	add.s64 	%rd12, %rd11, %rd3;
	add.s64 	%rd4, %rd1, %rd12;
	ld.global.u8 	%rs1, [%rd4+1];
	mov.u32 	%r20, _ZZ8simulatePcS_PiS0_E1g;
	mad.lo.s32 	%r9, %r16, 10, %r20;
	add.s32 	%r10, %r9, 10;
	add.s32 	%r11, %r10, %r2;
	st.shared.u8 	[%r11+1], %rs1;
	setp.ne.s32 	%p5, %r16, 0;
	@%p5 bra 	$L__BB0_7;
	mul.lo.s32 	%r12, %r7, %r4;
	cvt.s64.s32 	%rd13, %r12;
	add.s64 	%rd14, %rd13, %rd3;
	add.s64 	%rd5, %rd1, %rd14;
	ld.global.u8 	%rs2, [%rd5+1];
	add.s32 	%r13, %r20, %r2;
	st.shared.u8 	[%r13+1], %rs2;
	setp.ne.s32 	%p7, %r2, 0;
	@%p7 bra 	$L__BB0_3;
	add.s32 	%r22, %r12, %r6;
	cvt.s64.s32 	%rd15, %r22;
	add.s64 	%rd16, %rd1, %rd15;
	ld.global.u8 	%rs5, [%rd16];
	st.shared.u8 	[_ZZ8simulatePcS_PiS0_E1g], %rs5;
	bra.uni 	$L__BB0_8;
$L__BB0_3:
	setp.ne.s32 	%p9, %r3, 8;
	mov.pred 	%p26, 0;
	mov.pred 	%p27, %p26;
	@%p9 bra 	$L__BB0_9;
	ld.global.u8 	%rs3, [%rd5+2];
	st.shared.u8 	[%r13+2], %rs3;
$L__BB0_5:
	setp.ne.s32 	%p11, %r3, 8;
	mov.pred 	%p27, 0;
	mov.pred 	%p26, %p27;
	@%p11 bra 	$L__BB0_9;
	ld.global.u8 	%rs4, [%rd4+2];
	st.shared.u8 	[%r11+2], %rs4;
	mov.pred 	%p26, -1;
	bra.uni 	$L__BB0_9;
$L__BB0_7:
	setp.ne.s32 	%p6, %r2, 0;
	@%p6 bra 	$L__BB0_5;
$L__BB0_8:
	add.s32 	%r23, %r8, %r6;
	cvt.s64.s32 	%rd17, %r23;
	add.s64 	%rd18, %rd1, %rd17;
	ld.global.u8 	%rs6, [%rd18];
	st.shared.u8 	[%r10], %rs6;
	mov.pred 	%p27, -1;
	mov.pred 	%p26, 0;
$L__BB0_9:
	setp.ne.s32 	%p16, %r1, 8;
	@%p16 bra 	$L__BB0_14;
	add.s32 	%r14, %r8, %r7;
	cvt.s64.s32 	%rd19, %r14;
	add.s64 	%rd20, %rd19, %rd3;
	add.s64 	%rd6, %rd1, %rd20;
	ld.global.u8 	%rs7, [%rd6+1];
	st.shared.u8 	[%r11+11], %rs7;
	not.pred 	%p17, %p27;
	@%p17 bra 	$L__BB0_12;
	add.s32 	%r24, %r14, %r6;
	cvt.s64.s32 	%rd21, %r24;
	add.s64 	%rd22, %rd1, %rd21;
	ld.global.u8 	%rs8, [%rd22];
	st.shared.u8 	[%r9+20], %rs8;
$L__BB0_12:
	not.pred 	%p18, %p26;
	@%p18 bra 	$L__BB0_14;
	ld.global.u8 	%rs9, [%rd6+2];
	st.shared.u8 	[%r11+12], %rs9;
$L__BB0_14:
	bar.sync 	0;
	cvta.to.global.u64 	%rd23, %rd8;
	ld.global.u32 	%r25, [%rd23];
	add.s32 	%r26, %r6, %r3;
	max.s32 	%r27, %r5, %r26;
	setp.gt.s32 	%p19, %r27, %r25;
	@%p19 bra 	$L__BB0_19;
	ld.shared.s8 	%r28, [%r11+-10];
	ld.shared.s8 	%r29, [%r11+-9];
	add.s32 	%r30, %r28, %r29;
	ld.shared.s8 	%r31, [%r11+-8];
	add.s32 	%r32, %r30, %r31;
	ld.shared.s8 	%r33, [%r11];
	add.s32 	%r34, %r32, %r33;
	ld.shared.s8 	%r35, [%r11+2];
	add.s32 	%r36, %r34, %r35;
	ld.shared.s8 	%r37, [%r11+10];
	add.s32 	%r38, %r36, %r37;
	ld.shared.s8 	%r39, [%r11+11];
	add.s32 	%r40, %r38, %r39;
	ld.shared.s8 	%r41, [%r11+12];
	add.s32 	%r42, %r40, %r41;
	setp.eq.s16 	%p21, %rs1, 0;
	setp.eq.s32 	%p22, %r42, 3;
	and.pred  	%p23, %p21, %p22;
	mov.pred 	%p28, -1;
	@%p23 bra 	$L__BB0_18;
	setp.ne.s16 	%p25, %rs1, 1;
	mov.pred 	%p28, 0;
	@%p25 bra 	$L__BB0_18;
	and.b32  	%r43, %r42, -2;
	setp.eq.s32 	%p28, %r43, 2;
$L__BB0_18:
	selp.u16 	%rs12, 1, 0, %p28;
	ld.global.u32 	%r44, [%rd2];
	mul.lo.s32 	%r45, %r44, %r5;
	cvt.s64.s32 	%rd24, %r45;
	add.s64 	%rd25, %rd24, %rd3;
	cvta.to.global.u64 	%rd26, %rd7;
	add.s64 	%rd27, %rd26, %rd25;
	st.global.u8 	[%rd27+1], %rs12;
$L__BB0_19:
	ret;

}


// ===== COMPILED SASS (sm_100) =====

	.target	sm_100

	.elftype	@"ET_EXEC"


//--------------------- .note.nv.tkinfo           --------------------------
	.section	.note.nv.tkinfo,"",@"SHT_NOTE"
	.sectionflags	@"SHF_NOTE_NV_TKINFO"
	.tkinfo
        /*0018*/ 	.word	0x00000002
        /*0030*/ 	.string	""
        /*0030*/ 	.string	"ptxas"
        /*0030*/ 	.string	"Cuda compilation tools, release 13.0, V13.0.88"
        /*0030*/ 	.string	"Build cuda_13.0.r13.0/compiler.36424714_0"
        /*0030*/ 	.string	"-arch sm_100 -m 64 "



//--------------------- .note.nv.cuinfo           --------------------------
	.section	.note.nv.cuinfo,"",@"SHT_NOTE"
	.sectionflags	@"SHF_NOTE_NV_CUINFO"
        /*0018*/ 	.short	0x0002
        /*001a*/ 	.short	0x0064
        /*001c*/ 	.short	0x0082
	.zero		2


//--------------------- .nv.info                  --------------------------
	.section	.nv.info,"",@"SHT_CUDA_INFO"
	.align	4


	//----- nvinfo : EIATTR_REGCOUNT
	.align		4
        /*0000*/ 	.byte	0x04, 0x2f
        /*0002*/ 	.short	(.L_1 - .L_0)
	.align		4
.L_0:
        /*0004*/ 	.word	index@(_Z8simulatePcS_PiS0_)
        /*0008*/ 	.word	0x00000018


	//----- nvinfo : EIATTR_FRAME_SIZE
	.align		4
.L_1:
        /*000c*/ 	.byte	0x04, 0x11
        /*000e*/ 	.short	(.L_3 - .L_2)
	.align		4
.L_2:
        /*0010*/ 	.word	index@(_Z8simulatePcS_PiS0_)
        /*0014*/ 	.word	0x00000000


	//----- nvinfo : EIATTR_MIN_STACK_SIZE
	.align		4
.L_3:
        /*0018*/ 	.byte	0x04, 0x12
        /*001a*/ 	.short	(.L_5 - .L_4)
	.align		4
.L_4:
        /*001c*/ 	.word	index@(_Z8simulatePcS_PiS0_)
        /*0020*/ 	.word	0x00000000
.L_5:


//--------------------- .nv.compat                --------------------------
	.section	.nv.compat,"",@"SHT_CUDA_COMPAT_INFO"
	.align	4
        /*0000*/ 	.byte	0x02, 0x09, 0x00, 0x00, 0x02, 0x02, 0x01, 0x00, 0x02, 0x05, 0x05, 0x00, 0x03, 0x07, 0x01, 0x01
        /*0010*/ 	.byte	0x02, 0x03, 0x00, 0x00, 0x02, 0x06, 0x01, 0x00, 0x04, 0x0b, 0x08, 0x00, 0x09, 0x00, 0x00, 0x00
        /*0020*/ 	.byte	0x00, 0x00, 0x00, 0x00


//--------------------- .nv.info._Z8simulatePcS_PiS0_ --------------------------
	.section	.nv.info._Z8simulatePcS_PiS0_,"",@"SHT_CUDA_INFO"
	.sectionflags	@""
	.align	4


	//----- nvinfo : EIATTR_CUDA_API_VERSION
	.align		4
        /*0000*/ 	.byte	0x04, 0x37
        /*0002*/ 	.short	(.L_7 - .L_6)
.L_6:
        /*0004*/ 	.word	0x00000082


	//----- nvinfo : EIATTR_KPARAM_INFO
	.align		4
.L_7:
        /*0008*/ 	.byte	0x04, 0x17
        /*000a*/ 	.short	(.L_9 - .L_8)
.L_8:
        /*000c*/ 	.word	0x00000000
        /*0010*/ 	.short	0x0003
        /*0012*/ 	.short	0x0018
        /*0014*/ 	.byte	0x00, 0xf5, 0x21, 0x00


	//----- nvinfo : EIATTR_KPARAM_INFO
	.align		4
.L_9:
        /*0018*/ 	.byte	0x04, 0x17
        /*001a*/ 	.short	(.L_11 - .L_10)
.L_10:
        /*001c*/ 	.word	0x00000000
        /*0020*/ 	.short	0x0002
        /*0022*/ 	.short	0x0010
        /*0024*/ 	.byte	0x00, 0xf5, 0x21, 0x00


	//----- nvinfo : EIATTR_KPARAM_INFO
	.align		4
.L_11:
        /*0028*/ 	.byte	0x04, 0x17
        /*002a*/ 	.short	(.L_13 - .L_12)
.L_12:
        /*002c*/ 	.word	0x00000000
        /*0030*/ 	.short	0x0001
        /*0032*/ 	.short	0x0008
        /*0034*/ 	.byte	0x00, 0xf5, 0x21, 0x00


	//----- nvinfo : EIATTR_KPARAM_INFO
	.align		4
.L_13:
        /*0038*/ 	.byte	0x04, 0x17
        /*003a*/ 	.short	(.L_15 - .L_14)
.L_14:
        /*003c*/ 	.word	0x00000000
        /*0040*/ 	.short	0x0000
        /*0042*/ 	.short	0x0000
        /*0044*/ 	.byte	0x00, 0xf5, 0x21, 0x00


	//----- nvinfo : EIATTR_SPARSE_MMA_MASK
	.align		4
.L_15:
        /*0048*/ 	.byte	0x03, 0x50
        /*004a*/ 	.short	0x0000


	//----- nvinfo : EIATTR_MAXREG_COUNT
	.align		4
        /*004c*/ 	.byte	0x03, 0x1b
        /*004e*/ 	.short	0x00ff


	//----- nvinfo : EIATTR_NUM_BARRIERS
	.align		4
        /*0050*/ 	.byte	0x02, 0x4c
        /*0052*/ 	.byte	0x01
	.zero		1


	//----- nvinfo : EIATTR_MERCURY_ISA_VERSION
	.align		4
        /*0054*/ 	.byte	0x03, 0x5f
        /*0056*/ 	.short	0x0101


	//----- nvinfo : EIATTR_VRC_CTA_INIT_COUNT
	.align		4
        /*0058*/ 	.byte	0x02, 0x4a
	.zero		1
	.zero		1


	//----- nvinfo : EIATTR_EXIT_INSTR_OFFSETS
	.align		4
        /*005c*/ 	.byte	0x04, 0x1c
        /*005e*/ 	.short	(.L_17 - .L_16)


	//   ....[0]....
.L_16:
        /*0060*/ 	.word	0x00000650


	//   ....[1]....
        /*0064*/ 	.word	0x00000840


	//----- nvinfo : EIATTR_CRS_STACK_SIZE
	.align		4
.L_17:
        /*0068*/ 	.byte	0x04, 0x1e
        /*006a*/ 	.short	(.L_19 - .L_18)
.L_18:
        /*006c*/ 	.word	0x00000000


	//----- nvinfo : EIATTR_CBANK_PARAM_SIZE
	.align		4
.L_19:
        /*0070*/ 	.byte	0x03, 0x19
        /*0072*/ 	.short	0x0020


	//----- nvinfo : EIATTR_PARAM_CBANK
	.align		4
        /*0074*/ 	.byte	0x04, 0x0a
        /*0076*/ 	.short	(.L_21 - .L_20)
	.align		4
.L_20:
        /*0078*/ 	.word	index@(.nv.constant0._Z8simulatePcS_PiS0_)
        /*007c*/ 	.short	0x0380
        /*007e*/ 	.short	0x0020


	//----- nvinfo : EIATTR_SW_WAR
	.align		4
.L_21:
        /*0080*/ 	.byte	0x04, 0x36
        /*0082*/ 	.short	(.L_23 - .L_22)
.L_22:
        /*0084*/ 	.word	0x00000008
.L_23:


//--------------------- .nv.callgraph             --------------------------
	.section	.nv.callgraph,"",@"SHT_CUDA_CALLGRAPH"
	.align	4
	.sectionentsize	8
	.align		4
        /*0000*/ 	.word	0x00000000
	.align		4
        /*0004*/ 	.word	0xffffffff
	.align		4
        /*0008*/ 	.word	0x00000000
	.align		4
        /*000c*/ 	.word	0xfffffffe
	.align		4
        /*0010*/ 	.word	0x00000000
	.align		4
        /*0014*/ 	.word	0xfffffffd
	.align		4
        /*0018*/ 	.word	0x00000000
	.align		4
        /*001c*/ 	.word	0xfffffffc


//--------------------- .text._Z8simulatePcS_PiS0_ --------------------------
	.section	.text._Z8simulatePcS_PiS0_,"ax",@progbits
	.align	128
        .global         _Z8simulatePcS_PiS0_
        .type           _Z8simulatePcS_PiS0_,@function
        .size           _Z8simulatePcS_PiS0_,(.L_x_11 - _Z8simulatePcS_PiS0_)
        .other          _Z8simulatePcS_PiS0_,@"STO_CUDA_ENTRY STV_DEFAULT"
_Z8simulatePcS_PiS0_:
.text._Z8simulatePcS_PiS0_:
[----:B------:R-:W-:Y:S08]  /*0000*/  LDC R1, c[0x0][0x37c] ;  /* 0x0000df00ff017b82 */ /* 0x000ff00000000800 */
[----:B------:R-:W0:Y:S01]  /*0010*/  LDC.64 R2, c[0x0][0x390] ;  /* 0x0000e400ff027b82 */ /* 0x000e220000000a00 */
[----:B------:R-:W0:Y:S01]  /*0020*/  LDCU.64 UR8, c[0x0][0x358] ;  /* 0x00006b00ff0877ac */ /* 0x000e220008000a00 */
[----:B------:R-:W1:Y:S01]  /*0030*/  S2R R6, SR_TID.X ;  /* 0x0000000000067919 */ /* 0x000e620000002100 */
[----:B------:R-:W2:Y:S01]  /*0040*/  LDCU.64 UR10, c[0x0][0x380] ;  /* 0x00007000ff0a77ac */ /* 0x000ea20008000a00 */
[----:B0-----:R-:W3:Y:S04]  /*0050*/  LDG.E R19, desc[UR8][R2.64] ;  /* 0x0000000802137981 */ /* 0x001ee8000c1e1900 */
[----:B------:R-:W0:Y:S01]  /*0060*/  S2UR UR4, SR_CTAID.X ;  /* 0x00000000000479c3 */ /* 0x000e220000002500 */
[----:B------:R-:W4:Y:S01]  /*0070*/  S2R R21, SR_TID.Y ;  /* 0x0000000000157919 */ /* 0x000f220000002200 */
[----:B------:R-:W4:Y:S01]  /*0080*/  S2R R0, SR_CTAID.Y ;  /* 0x0000000000007919 */ /* 0x000f220000002600 */
[----:B-1----:R-:W-:Y:S01]  /*0090*/  VIADD R14, R6, 0x1 ;  /* 0x00000001060e7836 */ /* 0x002fe20000000000 */
[----:B0-----:R-:W-:-:S06]  /*00a0*/  USHF.L.U32 UR4, UR4, 0x3, URZ ;  /* 0x0000000304047899 */ /* 0x001fcc00080006ff */
[----:B------:R-:W-:Y:S02]  /*00b0*/  VIADD R10, R14, UR4 ;  /* 0x000000040e0a7c36 */ /* 0x000fe40008000000 */
[----:B----4-:R-:W-:Y:S02]  /*00c0*/  IMAD R11, R0, 0x8, R21 ;  /* 0x00000008000b7824 */ /* 0x010fe400078e0215 */
[----:B---3--:R-:W-:-:S05]  /*00d0*/  IMAD R16, R10, R19, RZ ;  /* 0x000000130a107224 */ /* 0x008fca00078e02ff */
[----:B------:R-:W-:Y:S02]  /*00e0*/  SHF.R.S32.HI R5, RZ, 0x1f, R16 ;  /* 0x0000001fff057819 */ /* 0x000fe40000011410 */
[----:B--2---:R-:W-:-:S04]  /*00f0*/  IADD3 R4, P0, P1, R16, UR10, R11 ;  /* 0x0000000a10047c10 */ /* 0x004fc8000f91e00b */
[----:B------:R-:W-:-:S05]  /*0100*/  IADD3.X R5, PT, PT, R5, UR11, RZ, P0, P1 ;  /* 0x0000000b05057c10 */ /* 0x000fca00087e24ff */
[----:B------:R-:W2:Y:S01]  /*0110*/  LDG.E.U8 R12, desc[UR8][R4.64+0x1] ;  /* 0x00000108040c7981 */ /* 0x000ea2000c1e1100 */
[----:B------:R-:W0:Y:S01]  /*0120*/  S2UR UR6, SR_CgaCtaId ;  /* 0x00000000000679c3 */ /* 0x000e220000008800 */
[----:B------:R-:W-:Y:S01]  /*0130*/  UMOV UR5, 0x400 ;  /* 0x0000040000057882 */ /* 0x000fe20000000000 */
[----:B------:R-:W-:Y:S01]  /*0140*/  ISETP.NE.AND P0, PT, R6, RZ, PT ;  /* 0x000000ff0600720c */ /* 0x000fe20003f05270 */
[----:B------:R-:W-:Y:S04]  /*0150*/  BSSY.RECONVERGENT B1, `(.L_x_0) ;  /* 0x0000036000017945 */ /* 0x000fe80003800200 */
[----:B------:R-:W-:Y:S01]  /*0160*/  BSSY.RELIABLE B0, `(.L_x_1) ;  /* 0x0000031000007945 */ /* 0x000fe20003800100 */
[----:B------:R-:W-:Y:S01]  /*0170*/  VIADD R17, R21, 0x1 ;  /* 0x0000000115117836 */ /* 0x000fe20000000000 */
[----:B0-----:R-:W-:-:S06]  /*0180*/  ULEA UR5, UR6, UR5, 0x18 ;  /* 0x0000000506057291 */ /* 0x001fcc000f8ec0ff */
[----:B------:R-:W-:-:S04]  /*0190*/  IMAD.U32 R13, RZ, RZ, UR5 ;  /* 0x00000005ff0d7e24 */ /* 0x000fc8000f8e00ff */
[----:B------:R-:W-:-:S04]  /*01a0*/  IMAD R13, R6, 0xa, R13 ;  /* 0x0000000a060d7824 */ /* 0x000fc800078e020d */
[----:B------:R-:W-:-:S05]  /*01b0*/  IMAD.IADD R15, R13, 0x1, R21 ;  /* 0x000000010d0f7824 */ /* 0x000fca00078e0215 */
[----:B--2---:R0:W-:Y:S01]  /*01c0*/  STS.U8 [R15+0xb], R12 ;  /* 0x00000b0c0f007388 */ /* 0x0041e20000000000 */
[----:B------:R-:W-:Y:S05]  /*01d0*/  @P0 BRA `(.L_x_2) ;  /* 0x00000000005c0947 */ /* 0x000fea0003800000 */
[----:B------:R-:W-:Y:S01]  /*01e0*/  ISETP.NE.AND P0, PT, R21, RZ, PT ;  /* 0x000000ff1500720c */ /* 0x000fe20003f05270 */
[----:B------:R-:W-:-:S05]  /*01f0*/  IMAD R6, R19, UR4, RZ ;  /* 0x0000000413067c24 */ /* 0x000fca000f8e02ff */
[----:B------:R-:W-:-:S07]  /*0200*/  SHF.R.S32.HI R7, RZ, 0x1f, R6 ;  /* 0x0000001fff077819 */ /* 0x000fce0000011406 */
[----:B------:R-:W-:Y:S01]  /*0210*/  @!P0 IMAD R9, R0, 0x8, R6 ;  /* 0x0000000800098824 */ /* 0x000fe200078e0206 */
[----:B------:R-:W-:-:S04]  /*0220*/  IADD3 R6, P1, P2, R6, UR10, R11 ;  /* 0x0000000a06067c10 */ /* 0x000fc8000fa3e00b */
[----:B------:R-:W-:Y:S02]  /*0230*/  @!P0 IADD3 R8, P3, PT, R9, UR10, RZ ;  /* 0x0000000a09088c10 */ /* 0x000fe4000ff7e0ff */
[----:B------:R-:W-:Y:S02]  /*0240*/  IADD3.X R7, PT, PT, R7, UR11, RZ, P1, P2 ;  /* 0x0000000b07077c10 */ /* 0x000fe40008fe44ff */
[----:B------:R-:W-:-:S03]  /*0250*/  @!P0 LEA.HI.X.SX32 R9, R9, UR11, 0x1, P3 ;  /* 0x0000000b09098c11 */ /* 0x000fc600098f0eff */
[----:B------:R-:W2:Y:S04]  /*0260*/  LDG.E.U8 R18, desc[UR8][R6.64+0x1] ;  /* 0x0000010806127981 */ /* 0x000ea8000c1e1100 */
[----:B------:R-:W3:Y:S01]  /*0270*/  @!P0 LDG.E.U8 R8, desc[UR8][R8.64] ;  /* 0x0000000808088981 */ /* 0x000ee2000c1e1100 */
[----:B------:R-:W-:Y:S05]  /*0280*/  @!P0 BREAK.RELIABLE B0 ;  /* 0x0000000000008942 */ /* 0x000fea0003800100 */
[----:B--2---:R1:W-:Y:S04]  /*0290*/  STS.U8 [R21+UR5+0x1], R18 ;  /* 0x0000011215007988 */ /* 0x0043e80008000005 */
[----:B---3--:R1:W-:Y:S01]  /*02a0*/  @!P0 STS.U8 [UR5], R8 ;  /* 0x00000008ff008988 */ /* 0x0083e20008000005 */
[----:B------:R-:W-:Y:S05]  /*02b0*/  @!P0 BRA `(.L_x_3) ;  /* 0x0000000000308947 */ /* 0x000fea0003800000 */
[----:B------:R-:W-:Y:S02]  /*02c0*/  ISETP.NE.AND P3, PT, R17, 0x8, PT ;  /* 0x000000081100780c */ /* 0x000fe40003f65270 */
[----:B------:R-:W-:Y:S02]  /*02d0*/  PLOP3.LUT P2, PT, PT, PT, PT, 0x8, 0x80 ;  /* 0x000000000080781c */ /* 0x000fe40003f4e170 */
[----:B------:R-:W-:Y:S02]  /*02e0*/  PLOP3.LUT P0, PT, PT, PT, PT, 0x8, 0x80 ;  /* 0x000000000080781c */ /* 0x000fe40003f0e170 */
[----:B------:R-:W-:-:S07]  /*02f0*/  PLOP3.LUT P1, PT, PT, PT, PT, 0x8, 0x80 ;  /* 0x000000000080781c */ /* 0x000fce0003f2e170 */
[----:B------:R-:W-:Y:S05]  /*0300*/  @P3 BREAK.RELIABLE B0 ;  /* 0x0000000000003942 */ /* 0x000fea0003800100 */
[----:B------:R-:W-:Y:S05]  /*0310*/  @P3 BRA `(.L_x_4) ;  /* 0x0000000000643947 */ /* 0x000fea0003800000 */
[----:B------:R-:W2:Y:S04]  /*0320*/  LDG.E.U8 R6, desc[UR8][R6.64+0x2] ;  /* 0x0000020806067981 */ /* 0x000ea8000c1e1100 */
[----:B--2---:R2:W-:Y:S01]  /*0330*/  STS.U8 [R21+UR5+0x2], R6 ;  /* 0x0000020615007988 */ /* 0x0045e20008000005 */
[----:B------:R-:W-:Y:S05]  /*0340*/  BRA `(.L_x_5) ;  /* 0x0000000000307947 */ /* 0x000fea0003800000 */
.L_x_2:
[----:B------:R-:W-:-:S13]  /*0350*/  ISETP.NE.AND P0, PT, R21, RZ, PT ;  /* 0x000000ff1500720c */ /* 0x000fda0003f05270 */
[----:B------:R-:W-:Y:S05]  /*0360*/  @!P0 BREAK.RELIABLE B0 ;  /* 0x0000000000008942 */ /* 0x000fea0003800100 */
[----:B------:R-:W-:Y:S05]  /*0370*/  @P0 BRA `(.L_x_5) ;  /* 0x0000000000240947 */ /* 0x000fea0003800000 */
.L_x_3:
[----:B------:R-:W-:-:S05]  /*0380*/  IMAD R5, R0, 0x8, R16 ;  /* 0x0000000800057824 */ /* 0x000fca00078e0210 */
[----:B------:R-:W-:-:S04]  /*0390*/  IADD3 R4, P0, PT, R5, UR10, RZ ;  /* 0x0000000a05047c10 */ /* 0x000fc8000ff1e0ff */
[----:B------:R-:W-:-:S05]  /*03a0*/  LEA.HI.X.SX32 R5, R5, UR11, 0x1, P0 ;  /* 0x0000000b05057c11 */ /* 0x000fca00080f0eff */
[----:B------:R-:W2:Y:S01]  /*03b0*/  LDG.E.U8 R4, desc[UR8][R4.64] ;  /* 0x0000000804047981 */ /* 0x000ea2000c1e1100 */
[----:B------:R-:W-:Y:S02]  /*03c0*/  PLOP3.LUT P1, PT, PT, PT, PT, 0x80, 0x8 ;  /* 0x000000000008781c */ /* 0x000fe40003f2f070 */
[----:B------:R-:W-:Y:S02]  /*03d0*/  PLOP3.LUT P2, PT, PT, PT, PT, 0x8, 0x80 ;  /* 0x000000000080781c */ /* 0x000fe40003f4e170 */
[----:B------:R-:W-:Y:S01]  /*03e0*/  PLOP3.LUT P0, PT, PT, PT, PT, 0x8, 0x80 ;  /* 0x000000000080781c */ /* 0x000fe20003f0e170 */
[----:B--2---:R4:W-:Y:S01]  /*03f0*/  STS.U8 [R13+0xa], R4 ;  /* 0x00000a040d007388 */ /* 0x0049e20000000000 */
[----:B------:R-:W-:Y:S11]  /*0400*/  BRA `(.L_x_4) ;  /* 0x0000000000287947 */ /* 0x000ff60003800000 */
.L_x_5:
[----:B------:R-:W-:Y:S02]  /*0410*/  ISETP.NE.AND P3, PT, R17, 0x8, PT ;  /* 0x000000081100780c */ /* 0x000fe40003f65270 */
[----:B------:R-:W-:Y:S02]  /*0420*/  PLOP3.LUT P2, PT, PT, PT, PT, 0x8, 0x80 ;  /* 0x000000000080781c */ /* 0x000fe40003f4e170 */
[----:B------:R-:W-:Y:S02]  /*0430*/  PLOP3.LUT P1, PT, PT, PT, PT, 0x8, 0x80 ;  /* 0x000000000080781c */ /* 0x000fe40003f2e170 */
[----:B------:R-:W-:-:S07]  /*0440*/  PLOP3.LUT P0, PT, PT, PT, PT, 0x8, 0x80 ;  /* 0x000000000080781c */ /* 0x000fce0003f0e170 */
[----:B------:R-:W-:Y:S05]  /*0450*/  @P3 BREAK.RELIABLE B0 ;  /* 0x0000000000003942 */ /* 0x000fea0003800100 */
[----:B------:R-:W-:Y:S05]  /*0460*/  @P3 BRA `(.L_x_4) ;  /* 0x0000000000103947 */ /* 0x000fea0003800000 */
[----:B------:R-:W-:Y:S05]  /*0470*/  BSYNC.RELIABLE B0 ;  /* 0x0000000000007941 */ /* 0x000fea0003800100 */
.L_x_1:
[----:B------:R-:W3:Y:S01]  /*0480*/  LDG.E.U8 R4, desc[UR8][R4.64+0x2] ;  /* 0x0000020804047981 */ /* 0x000ee2000c1e1100 */
[----:B------:R-:W-:-:S03]  /*0490*/  PLOP3.LUT P0, PT, PT, PT, PT, 0x80, 0x8 ;  /* 0x000000000008781c */ /* 0x000fc60003f0f070 */
[----:B---3--:R3:W-:Y:S10]  /*04a0*/  STS.U8 [R15+0xc], R4 ;  /* 0x00000c040f007388 */ /* 0x0087f40000000000 */
.L_x_4:
[----:B------:R-:W-:Y:S05]  /*04b0*/  BSYNC.RECONVERGENT B1 ;  /* 0x0000000000017941 */ /* 0x000fea0003800200 */
.L_x_0:
[----:B------:R-:W-:Y:S05]  /*04c0*/  WARPSYNC.ALL ;  /* 0x0000000000007948 */ /* 0x000fea0003800000 */
[----:B---34-:R-:W3:Y:S01]  /*04d0*/  LDC.64 R4, c[0x0][0x398] ;  /* 0x0000e600ff047b82 */ /* 0x018ee20000000a00 */
[----:B------:R-:W-:Y:S01]  /*04e0*/  ISETP.NE.AND P3, PT, R14, 0x8, PT ;  /* 0x000000080e00780c */ /* 0x000fe20003f65270 */
[----:B------:R-:W-:-:S12]  /*04f0*/  BSSY.RECONVERGENT B1, `(.L_x_6) ;  /* 0x0000010000017945 */ /* 0x000fd80003800200 */
[----:B------:R-:W-:Y:S05]  /*0500*/  @P3 BRA `(.L_x_7) ;  /* 0x0000000000383947 */ /* 0x000fea0003800000 */
[----:B--2---:R-:W-:-:S04]  /*0510*/  IMAD.IADD R6, R19, 0x1, R16 ;  /* 0x0000000113067824 */ /* 0x004fc800078e0210 */
[--C-:B-1----:R-:W-:Y:S01]  /*0520*/  @P1 IMAD R8, R0, 0x8, R6.reuse ;  /* 0x0000000800081824 */ /* 0x102fe200078e0206 */
[----:B------:R-:W-:Y:S02]  /*0530*/  SHF.R.S32.HI R7, RZ, 0x1f, R6 ;  /* 0x0000001fff077819 */ /* 0x000fe40000011406 */
[----:B------:R-:W-:Y:S02]  /*0540*/  IADD3 R6, P3, P4, R6, UR10, R11 ;  /* 0x0000000a06067c10 */ /* 0x000fe4000fc7e00b */
[C---:B------:R-:W-:Y:S02]  /*0550*/  @P1 IADD3 R14, P5, PT, R8.reuse, UR10, RZ ;  /* 0x0000000a080e1c10 */ /* 0x040fe4000ffbe0ff */
[----:B------:R-:W-:Y:S02]  /*0560*/  IADD3.X R7, PT, PT, R7, UR11, RZ, P3, P4 ;  /* 0x0000000b07077c10 */ /* 0x000fe40009fe84ff */
[----:B------:R-:W-:Y:S01]  /*0570*/  @P1 LEA.HI.X.SX32 R9, R8, UR11, 0x1, P5 ;  /* 0x0000000b08091c11 */ /* 0x000fe2000a8f0eff */
[----:B------:R-:W-:-:S02]  /*0580*/  @P1 IMAD.MOV.U32 R8, RZ, RZ, R14 ;  /* 0x000000ffff081224 */ /* 0x000fc400078e000e */
[----:B------:R-:W2:Y:S04]  /*0590*/  LDG.E.U8 R14, desc[UR8][R6.64+0x1] ;  /* 0x00000108060e7981 */ /* 0x000ea8000c1e1100 */
[----:B------:R-:W4:Y:S04]  /*05a0*/  @P1 LDG.E.U8 R8, desc[UR8][R8.64] ;  /* 0x0000000808081981 */ /* 0x000f28000c1e1100 */
[----:B------:R-:W5:Y:S04]  /*05b0*/  @P0 LDG.E.U8 R16, desc[UR8][R6.64+0x2] ;  /* 0x0000020806100981 */ /* 0x000f68000c1e1100 */
[----:B--2---:R1:W-:Y:S04]  /*05c0*/  STS.U8 [R15+0x15], R14 ;  /* 0x0000150e0f007388 */ /* 0x0043e80000000000 */
[----:B----4-:R1:W-:Y:S04]  /*05d0*/  @P1 STS.U8 [R13+0x14], R8 ;  /* 0x000014080d001388 */ /* 0x0103e80000000000 */
[----:B-----5:R1:W-:Y:S02]  /*05e0*/  @P0 STS.U8 [R15+0x16], R16 ;  /* 0x000016100f000388 */ /* 0x0203e40000000000 */
.L_x_7:
[----:B------:R-:W-:Y:S05]  /*05f0*/  BSYNC.RECONVERGENT B1 ;  /* 0x0000000000017941 */ /* 0x000fea0003800200 */
.L_x_6:
[----:B------:R-:W-:Y:S06]  /*0600*/  BAR.SYNC.DEFER_BLOCKING 0x0 ;  /* 0x0000000000007b1d */ /* 0x000fec0000010000 */
[----:B---3--:R-:W3:Y:S01]  /*0610*/  LDG.E R4, desc[UR8][R4.64] ;  /* 0x0000000804047981 */ /* 0x008ee2000c1e1900 */
[----:B------:R-:W-:-:S05]  /*0620*/  IMAD R17, R0, 0x8, R17 ;  /* 0x0000000800117824 */ /* 0x000fca00078e0211 */
[----:B------:R-:W-:-:S04]  /*0630*/  VIMNMX R17, PT, PT, R10, R17, !PT ;  /* 0x000000110a117248 */ /* 0x000fc80007fe0100 */
[----:B---3--:R-:W-:-:S13]  /*0640*/  ISETP.GT.AND P0, PT, R17, R4, PT ;  /* 0x000000041100720c */ /* 0x008fda0003f04270 */
[----:B------:R-:W-:Y:S05]  /*0650*/  @P0 EXIT ;  /* 0x000000000000094d */ /* 0x000fea0003800000 */
[----:B------:R3:W5:Y:S01]  /*0660*/  LDG.E R3, desc[UR8][R2.64] ;  /* 0x0000000802037981 */ /* 0x000762000c1e1900 */
[----:B------:R-:W-:Y:S01]  /*0670*/  ISETP.EQ.AND P3, PT, R12, RZ, PT ;  /* 0x000000ff0c00720c */ /* 0x000fe20003f62270 */
[----:B------:R-:W-:Y:S01]  /*0680*/  BSSY.RECONVERGENT B1, `(.L_x_8) ;  /* 0x0000014000017945 */ /* 0x000fe20003800200 */
[----:B------:R-:W-:Y:S01]  /*0690*/  PLOP3.LUT P0, PT, PT, PT, PT, 0x80, 0x8 ;  /* 0x000000000008781c */ /* 0x000fe20003f0f070 */
[----:B------:R-:W-:Y:S04]  /*06a0*/  LDS.S8 R0, [R15] ;  /* 0x000000000f007984 */ /* 0x000fe80000000200 */
[----:B------:R-:W-:Y:S04]  /*06b0*/  LDS.S8 R5, [R15+0x1] ;  /* 0x000001000f057984 */ /* 0x000fe80000000200 */
[----:B------:R-:W4:Y:S04]  /*06c0*/  LDS.S8 R4, [R15+0x2] ;  /* 0x000002000f047984 */ /* 0x000f280000000200 */
[----:B------:R-:W-:Y:S04]  /*06d0*/  LDS.S8 R7, [R15+0xa] ;  /* 0x00000a000f077984 */ /* 0x000fe80000000200 */
[----:B--2---:R-:W2:Y:S04]  /*06e0*/  LDS.S8 R6, [R15+0xc] ;  /* 0x00000c000f067984 */ /* 0x004ea80000000200 */
[----:B------:R-:W-:Y:S04]  /*06f0*/  LDS.S8 R9, [R15+0x14] ;  /* 0x000014000f097984 */ /* 0x000fe80000000200 */
[----:B-1----:R-:W1:Y:S04]  /*0700*/  LDS.S8 R8, [R15+0x15] ;  /* 0x000015000f087984 */ /* 0x002e680000000200 */
[----:B------:R-:W0:Y:S01]  /*0710*/  LDS.S8 R13, [R15+0x16] ;  /* 0x000016000f0d7984 */ /* 0x000e220000000200 */
[----:B----4-:R-:W-:-:S04]  /*0720*/  IADD3 R0, PT, PT, R4, R0, R5 ;  /* 0x0000000004007210 */ /* 0x010fc80007ffe005 */
[----:B--2---:R-:W-:-:S04]  /*0730*/  IADD3 R0, PT, PT, R6, R0, R7 ;  /* 0x0000000006007210 */ /* 0x004fc80007ffe007 */
[----:B-1----:R-:W-:-:S05]  /*0740*/  IADD3 R0, PT, PT, R8, R0, R9 ;  /* 0x0000000008007210 */ /* 0x002fca0007ffe009 */
[----:B0-----:R-:W-:-:S05]  /*0750*/  IMAD.IADD R0, R0, 0x1, R13 ;  /* 0x0000000100007824 */ /* 0x001fca00078e020d */
[----:B------:R-:W-:-:S13]  /*0760*/  ISETP.NE.AND P1, PT, R0, 0x3, PT ;  /* 0x000000030000780c */ /* 0x000fda0003f25270 */
[----:B---3--:R-:W-:Y:S05]  /*0770*/  @!P1 BRA P3, `(.L_x_9) ;  /* 0x0000000000109947 */ /* 0x008fea0001800000 */
[----:B------:R-:W-:Y:S02]  /*0780*/  ISETP.NE.AND P1, PT, R12, 0x1, PT ;  /* 0x000000010c00780c */ /* 0x000fe40003f25270 */
[----:B------:R-:W-:-:S11]  /*0790*/  PLOP3.LUT P0, PT, P2, PT, PT, 0x80, 0x8 ;  /* 0x000000000008781c */ /* 0x000fd6000170f070 */
[----:B------:R-:W-:-:S04]  /*07a0*/  @!P1 LOP3.LUT R0, R0, 0xfffffffe, RZ, 0xc0, !PT ;  /* 0xfffffffe00009812 */ /* 0x000fc800078ec0ff */
[----:B------:R-:W-:-:S13]  /*07b0*/  @!P1 ISETP.EQ.AND P0, PT, R0, 0x2, PT ;  /* 0x000000020000980c */ /* 0x000fda0003f02270 */
.L_x_9:
[----:B------:R-:W-:Y:S05]  /*07c0*/  BSYNC.RECONVERGENT B1 ;  /* 0x0000000000017941 */ /* 0x000fea0003800200 */
.L_x_8:
[----:B------:R-:W0:Y:S01]  /*07d0*/  LDCU.64 UR4, c[0x0][0x388] ;  /* 0x00007100ff0477ac */ /* 0x000e220008000a00 */
[----:B-----5:R-:W-:Y:S01]  /*07e0*/  IMAD R2, R10, R3, RZ ;  /* 0x000000030a027224 */ /* 0x020fe200078e02ff */
[----:B------:R-:W-:-:S04]  /*07f0*/  SEL R5, RZ, 0x1, !P0 ;  /* 0x00000001ff057807 */ /* 0x000fc80004000000 */
[----:B------:R-:W-:Y:S02]  /*0800*/  SHF.R.S32.HI R0, RZ, 0x1f, R2 ;  /* 0x0000001fff007819 */ /* 0x000fe40000011402 */
[----:B0-----:R-:W-:-:S04]  /*0810*/  IADD3 R2, P1, P2, R2, UR4, R11 ;  /* 0x0000000402027c10 */ /* 0x001fc8000fa3e00b */
[----:B------:R-:W-:-:S05]  /*0820*/  IADD3.X R3, PT, PT, R0, UR5, RZ, P1, P2 ;  /* 0x0000000500037c10 */ /* 0x000fca0008fe44ff */
[----:B------:R-:W-:Y:S01]  /*0830*/  STG.E.U8 desc[UR8][R2.64+0x1], R5 ;  /* 0x0000010502007986 */ /* 0x000fe2000c101108 */
[----:B------:R-:W-:Y:S05]  /*0840*/  EXIT ;  /* 0x000000000000794d */ /* 0x000fea0003800000 */
.L_x_10:
[----:B------:R-:W-:-:S00]  /*0850*/  BRA `(.L_x_10) ;  /* 0xfffffffc00fc7947 */ /* 0x000fc0000383ffff */
[----:B------:R-:W-:-:S00]  /*0860*/  NOP ;  /* 0x0000000000007918 */ /* 0x000fc00000000000 */
        /* <DEDUP_REMOVED lines=9> */
.L_x_11:


//--------------------- .nv.shared._Z8simulatePcS_PiS0_ --------------------------
	.section	.nv.shared._Z8simulatePcS_PiS0_,"aw",@nobits
	.sectionflags	@""
.nv.shared._Z8simulatePcS_PiS0_:
	.zero		1124


//--------------------- .nv.shared.reserved.0     --------------------------
	.section	.nv.shared.reserved.0,"aw",@nobits
	.weak		__nv_reservedSMEM_offset_0_alias
	.size		__nv_reservedSMEM_offset_0_alias, 0, 64
	.other		__nv_reservedSMEM_offset_0_alias,@"STO_CUDA_RESERVED_SHARED STV_DEFAULT"
__nv_reservedSMEM_offset_0_alias:
	.zero		0
	.zero		64


//--------------------- .nv.constant0._Z8simulatePcS_PiS0_ --------------------------
	.section	.nv.constant0._Z8simulatePcS_PiS0_,"a",@progbits
	.sectionflags	@""
	.align	4
.nv.constant0._Z8simulatePcS_PiS0_:
	.zero		928


//--------------------- SYMBOLS --------------------------

	.type		.nv.reservedSmem.offset0,@object
	.size		.nv.reservedSmem.offset0,0x4
	.type		.nv.reservedSmem.cap,@object
	.size		.nv.reservedSmem.cap,0x4
